//
// Generated by NVIDIA NVVM Compiler
//
// Compiler Build ID: CL-36424714
// Cuda compilation tools, release 13.0, V13.0.88
// Based on NVVM 20.0.0
//

.version 9.0
.target sm_100
.address_size 64

	// .globl	vector_add

.visible .entry vector_add(
	.param .u64 .ptr .align 1 vector_add_param_0,
	.param .u64 .ptr .align 1 vector_add_param_1,
	.param .u64 .ptr .align 1 vector_add_param_2,
	.param .u32 vector_add_param_3
)
{
	.reg .pred 	%p<2>;
	.reg .b32 	%r<6>;
	.reg .b32 	%f<4>;
	.reg .b64 	%rd<11>;

	ld.param.u64 	%rd1, [vector_add_param_0];
	ld.param.u64 	%rd2, [vector_add_param_1];
	ld.param.u64 	%rd3, [vector_add_param_2];
	ld.param.u32 	%r2, [vector_add_param_3];
	mov.u32 	%r3, %ctaid.x;
	mov.u32 	%r4, %ntid.x;
	mov.u32 	%r5, %tid.x;
	mad.lo.s32 	%r1, %r3, %r4, %r5;
	setp.ge.s32 	%p1, %r1, %r2;
	@%p1 bra 	$L__BB0_2;
	cvta.to.global.u64 	%rd4, %rd1;
	cvta.to.global.u64 	%rd5, %rd2;
	cvta.to.global.u64 	%rd6, %rd3;
	mul.wide.s32 	%rd7, %r1, 4;
	add.s64 	%rd8, %rd4, %rd7;
	ld.global.f32 	%f1, [%rd8];
	add.s64 	%rd9, %rd5, %rd7;
	ld.global.f32 	%f2, [%rd9];
	add.f32 	%f3, %f1, %f2;
	add.s64 	%rd10, %rd6, %rd7;
	st.global.f32 	[%rd10], %f3;
$L__BB0_2:
	ret;

}


// ===== COMPILED SASS (sm_100) =====

	.target	sm_100

	.elftype	@"ET_EXEC"


//--------------------- .note.nv.tkinfo           --------------------------
	.section	.note.nv.tkinfo,"",@"SHT_NOTE"
	.sectionflags	@"SHF_NOTE_NV_TKINFO"
	.tkinfo
        /*0018*/ 	.word	0x00000002
        /*0030*/ 	.string	""
        /*0030*/ 	.string	"ptxas"
        /*0030*/ 	.string	"Cuda compilation tools, release 13.0, V13.0.88"
        /*0030*/ 	.string	"Build cuda_13.0.r13.0/compiler.36424714_0"
        /*0030*/ 	.string	"-arch sm_100 -m 64 "



//--------------------- .note.nv.cuinfo           --------------------------
	.section	.note.nv.cuinfo,"",@"SHT_NOTE"
	.sectionflags	@"SHF_NOTE_NV_CUINFO"
        /*0018*/ 	.short	0x0002
        /*001a*/ 	.short	0x0064
        /*001c*/ 	.short	0x0082
	.zero		2


//--------------------- .nv.info                  --------------------------
	.section	.nv.info,"",@"SHT_CUDA_INFO"
	.align	4


	//----- nvinfo : EIATTR_REGCOUNT
	.align		4
        /*0000*/ 	.byte	0x04, 0x2f
        /*0002*/ 	.short	(.L_1 - .L_0)
	.align		4
.L_0:
        /*0004*/ 	.word	index@(vector_add)
        /*0008*/ 	.word	0x0000000c


	//----- nvinfo : EIATTR_FRAME_SIZE
	.align		4
.L_1:
        /*000c*/ 	.byte	0x04, 0x11
        /*000e*/ 	.short	(.L_3 - .L_2)
	.align		4
.L_2:
        /*0010*/ 	.word	index@(vector_add)
        /*0014*/ 	.word	0x00000000


	//----- nvinfo : EIATTR_MIN_STACK_SIZE
	.align		4
.L_3:
        /*0018*/ 	.byte	0x04, 0x12
        /*001a*/ 	.short	(.L_5 - .L_4)
	.align		4
.L_4:
        /*001c*/ 	.word	index@(vector_add)
        /*0020*/ 	.word	0x00000000
.L_5:


//--------------------- .nv.compat                --------------------------
	.section	.nv.compat,"",@"SHT_CUDA_COMPAT_INFO"
	.align	4
        /*0000*/ 	.byte	0x02, 0x09, 0x00, 0x00, 0x02, 0x02, 0x01, 0x00, 0x02, 0x05, 0x05, 0x00, 0x03, 0x07, 0x01, 0x01
        /*0010*/ 	.byte	0x02, 0x03, 0x00, 0x00, 0x02, 0x06, 0x01, 0x00, 0x04, 0x0b, 0x08, 0x00, 0x09, 0x00, 0x00, 0x00
        /*0020*/ 	.byte	0x00, 0x00, 0x00, 0x00


//--------------------- .nv.info.vector_add       --------------------------
	.section	.nv.info.vector_add,"",@"SHT_CUDA_INFO"
	.sectionflags	@""
	.align	4


	//----- nvinfo : EIATTR_CUDA_API_VERSION
	.align		4
        /*0000*/ 	.byte	0x04, 0x37
        /*0002*/ 	.short	(.L_7 - .L_6)
.L_6:
        /*0004*/ 	.word	0x00000082


	//----- nvinfo : EIATTR_KPARAM_INFO
	.align		4
.L_7:
        /*0008*/ 	.byte	0x04, 0x17
        /*000a*/ 	.short	(.L_9 - .L_8)
.L_8:
        /*000c*/ 	.word	0x00000000
        /*0010*/ 	.short	0x0003
        /*0012*/ 	.short	0x0018
        /*0014*/ 	.byte	0x00, 0xf0, 0x11, 0x00


	//----- nvinfo : EIATTR_KPARAM_INFO
	.align		4
.L_9:
        /*0018*/ 	.byte	0x04, 0x17
        /*001a*/ 	.short	(.L_11 - .L_10)
.L_10:
        /*001c*/ 	.word	0x00000000
        /*0020*/ 	.short	0x0002
        /*0022*/ 	.short	0x0010
        /*0024*/ 	.byte	0x00, 0xf5, 0x21, 0x00


	//----- nvinfo : EIATTR_KPARAM_INFO
	.align		4
.L_11:
        /*0028*/ 	.byte	0x04, 0x17
        /*002a*/ 	.short	(.L_13 - .L_12)
.L_12:
        /*002c*/ 	.word	0x00000000
        /*0030*/ 	.short	0x0001
        /*0032*/ 	.short	0x0008
        /*0034*/ 	.byte	0x00, 0xf5, 0x21, 0x00


	//----- nvinfo : EIATTR_KPARAM_INFO
	.align		4
.L_13:
        /*0038*/ 	.byte	0x04, 0x17
        /*003a*/ 	.short	(.L_15 - .L_14)
.L_14:
        /*003c*/ 	.word	0x00000000
        /*0040*/ 	.short	0x0000
        /*0042*/ 	.short	0x0000
        /*0044*/ 	.byte	0x00, 0xf5, 0x21, 0x00


	//----- nvinfo : EIATTR_SPARSE_MMA_MASK
	.align		4
.L_15:
        /*0048*/ 	.byte	0x03, 0x50
        /*004a*/ 	.short	0x0000


	//----- nvinfo : EIATTR_MAXREG_COUNT
	.align		4
        /*004c*/ 	.byte	0x03, 0x1b
        /*004e*/ 	.short	0x00ff


	//----- nvinfo : EIATTR_MERCURY_ISA_VERSION
	.align		4
        /*0050*/ 	.byte	0x03, 0x5f
        /*0052*/ 	.short	0x0101


	//----- nvinfo : EIATTR_VRC_CTA_INIT_COUNT
	.align		4
        /*0054*/ 	.byte	0x02, 0x4a
	.zero		1
	.zero		1


	//----- nvinfo : EIATTR_EXIT_INSTR_OFFSETS
	.align		4
        /*0058*/ 	.byte	0x04, 0x1c
        /*005a*/ 	.short	(.L_17 - .L_16)


	//   ....[0]....
.L_16:
        /*005c*/ 	.word	0x00000070


	//   ....[1]....
        /*0060*/ 	.word	0x00000130


	//----- nvinfo : EIATTR_CBANK_PARAM_SIZE
	.align		4
.L_17:
        /*0064*/ 	.byte	0x03, 0x19
        /*0066*/ 	.short	0x001c


	//----- nvinfo : EIATTR_PARAM_CBANK
	.align		4
        /*0068*/ 	.byte	0x04, 0x0a
        /*006a*/ 	.short	(.L_19 - .L_18)
	.align		4
.L_18:
        /*006c*/ 	.word	index@(.nv.constant0.vector_add)
        /*0070*/ 	.short	0x0380
        /*0072*/ 	.short	0x001c


	//----- nvinfo : EIATTR_SW_WAR
	.align		4
.L_19:
        /*0074*/ 	.byte	0x04, 0x36
        /*0076*/ 	.short	(.L_21 - .L_20)
.L_20:
        /*0078*/ 	.word	0x00000008
.L_21:


//--------------------- .nv.callgraph             --------------------------
	.section	.nv.callgraph,"",@"SHT_CUDA_CALLGRAPH"
	.align	4
	.sectionentsize	8
	.align		4
        /*0000*/ 	.word	0x00000000
	.align		4
        /*0004*/ 	.word	0xffffffff
	.align		4
        /*0008*/ 	.word	0x00000000
	.align		4
        /*000c*/ 	.word	0xfffffffe
	.align		4
        /*0010*/ 	.word	0x00000000
	.align		4
        /*0014*/ 	.word	0xfffffffd
	.align		4
        /*0018*/ 	.word	0x00000000
	.align		4
        /*001c*/ 	.word	0xfffffffc


//--------------------- .text.vector_add          --------------------------
	.section	.text.vector_add,"ax",@progbits
	.align	128
        .global         vector_add
        .type           vector_add,@function
        .size           vector_add,(.L_x_1 - vector_add)
        .other          vector_add,@"STO_CUDA_ENTRY STV_DEFAULT"
vector_add:
.text.vector_add:
[----:B------:R-:W-:Y:S01]  /*0000*/  LDC R1, c[0x0][0x37c] ;  /* 0x0000df00ff017b82 */ /* 0x000fe20000000800 */
[----:B------:R-:W0:Y:S07]  /*0010*/  S2R R0, SR_TID.X ;  /* 0x0000000000007919 */ /* 0x000e2e0000002100 */
[----:B------:R-:W0:Y:S01]  /*0020*/  S2UR UR4, SR_CTAID.X ;  /* 0x00000000000479c3 */ /* 0x000e220000002500 */
[----:B------:R-:W1:Y:S07]  /*0030*/  LDCU UR5, c[0x0][0x398] ;  /* 0x00007300ff0577ac */ /* 0x000e6e0008000800 */
[----:B------:R-:W0:Y:S02]  /*0040*/  LDC R9, c[0x0][0x360] ;  /* 0x0000d800ff097b82 */ /* 0x000e240000000800 */
[----:B0-----:R-:W-:-:S05]  /*0050*/  IMAD R9, R9, UR4, R0 ;  /* 0x0000000409097c24 */ /* 0x001fca000f8e0200 */
[----:B-1----:R-:W-:-:S13]  /*0060*/  ISETP.GE.AND P0, PT, R9, UR5, PT ;  /* 0x0000000509007c0c */ /* 0x002fda000bf06270 */
[----:B------:R-:W-:Y:S05]  /*0070*/  @P0 EXIT ;  /* 0x000000000000094d */ /* 0x000fea0003800000 */
[----:B------:R-:W0:Y:S01]  /*0080*/  LDC.64 R2, c[0x0][0x380] ;  /* 0x0000e000ff027b82 */ /* 0x000e220000000a00 */
[----:B------:R-:W1:Y:S07]  /*0090*/  LDCU.64 UR4, c[0x0][0x358] ;  /* 0x00006b00ff0477ac */ /* 0x000e6e0008000a00 */
[----:B------:R-:W2:Y:S08]  /*00a0*/  LDC.64 R4, c[0x0][0x388] ;  /* 0x0000e200ff047b82 */ /* 0x000eb00000000a00 */
[----:B------:R-:W3:Y:S01]  /*00b0*/  LDC.64 R6, c[0x0][0x390] ;  /* 0x0000e400ff067b82 */ /* 0x000ee20000000a00 */
[----:B0-----:R-:W-:-:S06]  /*00c0*/  IMAD.WIDE R2, R9, 0x4, R2 ;  /* 0x0000000409027825 */ /* 0x001fcc00078e0202 */
[----:B-1----:R-:W4:Y:S01]  /*00d0*/  LDG.E R2, desc[UR4][R2.64] ;  /* 0x0000000402027981 */ /* 0x002f22000c1e1900 */
[----:B--2---:R-:W-:-:S06]  /*00e0*/  IMAD.WIDE R4, R9, 0x4, R4 ;  /* 0x0000000409047825 */ /* 0x004fcc00078e0204 */
[----:B------:R-:W4:Y:S01]  /*00f0*/  LDG.E R5, desc[UR4][R4.64] ;  /* 0x0000000404057981 */ /* 0x000f22000c1e1900 */
[----:B---3--:R-:W-:-:S04]  /*0100*/  IMAD.WIDE R6, R9, 0x4, R6 ;  /* 0x0000000409067825 */ /* 0x008fc800078e0206 */
[----:B----4-:R-:W-:-:S05]  /*0110*/  FADD R9, R2, R5 ;  /* 0x0000000502097221 */ /* 0x010fca0000000000 */
[----:B------:R-:W-:Y:S01]  /*0120*/  STG.E desc[UR4][R6.64], R9 ;  /* 0x0000000906007986 */ /* 0x000fe2000c101904 */
[----:B------:R-:W-:Y:S05]  /*0130*/  EXIT ;  /* 0x000000000000794d */ /* 0x000fea0003800000 */
.L_x_0:
[----:B------:R-:W-:-:S00]  /*0140*/  BRA `(.L_x_0) ;  /* 0xfffffffc00fc7947 */ /* 0x000fc0000383ffff */
[----:B------:R-:W-:-:S00]  /*0150*/  NOP ;  /* 0x0000000000007918 */ /* 0x000fc00000000000 */
        /* <DEDUP_REMOVED lines=10> */
.L_x_1:


//--------------------- .nv.shared.reserved.0     --------------------------
	.section	.nv.shared.reserved.0,"aw",@nobits
	.weak		__nv_reservedSMEM_offset_0_alias
	.size		__nv_reservedSMEM_offset_0_alias, 0, 64
	.other		__nv_reservedSMEM_offset_0_alias,@"STO_CUDA_RESERVED_SHARED STV_DEFAULT"
__nv_reservedSMEM_offset_0_alias:
	.zero		0
	.zero		64


//--------------------- .nv.constant0.vector_add  --------------------------
	.section	.nv.constant0.vector_add,"a",@progbits
	.sectionflags	@""
	.align	4
.nv.constant0.vector_add:
	.zero		924


//--------------------- SYMBOLS --------------------------

	.type		.nv.reservedSmem.offset0,@object
	.size		.nv.reservedSmem.offset0,0x4
